//
// Generated by NVIDIA NVVM Compiler
//
// Compiler Build ID: CL-36424714
// Cuda compilation tools, release 13.0, V13.0.88
// Based on NVVM 20.0.0
//

.version 9.0
.target sm_100
.address_size 64

	// .globl	_Z17sum_arrays_on_gpuPdS_S_

.visible .entry _Z17sum_arrays_on_gpuPdS_S_(
	.param .u64 .ptr .align 1 _Z17sum_arrays_on_gpuPdS_S__param_0,
	.param .u64 .ptr .align 1 _Z17sum_arrays_on_gpuPdS_S__param_1,
	.param .u64 .ptr .align 1 _Z17sum_arrays_on_gpuPdS_S__param_2
)
{
	.reg .b32 	%r<2>;
	.reg .b64 	%rd<11>;
	.reg .b64 	%fd<4>;

	ld.param.u64 	%rd1, [_Z17sum_arrays_on_gpuPdS_S__param_0];
	ld.param.u64 	%rd2, [_Z17sum_arrays_on_gpuPdS_S__param_1];
	ld.param.u64 	%rd3, [_Z17sum_arrays_on_gpuPdS_S__param_2];
	cvta.to.global.u64 	%rd4, %rd3;
	cvta.to.global.u64 	%rd5, %rd2;
	cvta.to.global.u64 	%rd6, %rd1;
	mov.u32 	%r1, %tid.x;
	mul.wide.u32 	%rd7, %r1, 8;
	add.s64 	%rd8, %rd6, %rd7;
	ld.global.f64 	%fd1, [%rd8];
	add.s64 	%rd9, %rd5, %rd7;
	ld.global.f64 	%fd2, [%rd9];
	add.f64 	%fd3, %fd1, %fd2;
	add.s64 	%rd10, %rd4, %rd7;
	st.global.f64 	[%rd10], %fd3;
	ret;

}


// ===== COMPILED SASS (sm_100) =====

	.target	sm_100

	.elftype	@"ET_EXEC"


//--------------------- .note.nv.tkinfo           --------------------------
	.section	.note.nv.tkinfo,"",@"SHT_NOTE"
	.sectionflags	@"SHF_NOTE_NV_TKINFO"
	.tkinfo
        /*0018*/ 	.word	0x00000002
        /*0030*/ 	.string	""
        /*0030*/ 	.string	"ptxas"
        /*0030*/ 	.string	"Cuda compilation tools, release 13.0, V13.0.88"
        /*0030*/ 	.string	"Build cuda_13.0.r13.0/compiler.36424714_0"
        /*0030*/ 	.string	"-arch sm_100 -m 64 "



//--------------------- .note.nv.cuinfo           --------------------------
	.section	.note.nv.cuinfo,"",@"SHT_NOTE"
	.sectionflags	@"SHF_NOTE_NV_CUINFO"
        /*0018*/ 	.short	0x0002
        /*001a*/ 	.short	0x0064
        /*001c*/ 	.short	0x0082
	.zero		2


//--------------------- .nv.info                  --------------------------
	.section	.nv.info,"",@"SHT_CUDA_INFO"
	.align	4


	//----- nvinfo : EIATTR_REGCOUNT
	.align		4
        /*0000*/ 	.byte	0x04, 0x2f
        /*0002*/ 	.short	(.L_1 - .L_0)
	.align		4
.L_0:
        /*0004*/ 	.word	index@(_Z17sum_arrays_on_gpuPdS_S_)
        /*0008*/ 	.word	0x0000000e


	//----- nvinfo : EIATTR_FRAME_SIZE
	.align		4
.L_1:
        /*000c*/ 	.byte	0x04, 0x11
        /*000e*/ 	.short	(.L_3 - .L_2)
	.align		4
.L_2:
        /*0010*/ 	.word	index@(_Z17sum_arrays_on_gpuPdS_S_)
        /*0014*/ 	.word	0x00000000


	//----- nvinfo : EIATTR_MIN_STACK_SIZE
	.align		4
.L_3:
        /*0018*/ 	.byte	0x04, 0x12
        /*001a*/ 	.short	(.L_5 - .L_4)
	.align		4
.L_4:
        /*001c*/ 	.word	index@(_Z17sum_arrays_on_gpuPdS_S_)
        /*0020*/ 	.word	0x00000000
.L_5:


//--------------------- .nv.compat                --------------------------
	.section	.nv.compat,"",@"SHT_CUDA_COMPAT_INFO"
	.align	4
        /*0000*/ 	.byte	0x02, 0x09, 0x00, 0x00, 0x02, 0x02, 0x01, 0x00, 0x02, 0x05, 0x05, 0x00, 0x03, 0x07, 0x01, 0x01
        /*0010*/ 	.byte	0x02, 0x03, 0x00, 0x00, 0x02, 0x06, 0x01, 0x00, 0x04, 0x0b, 0x08, 0x00, 0x01, 0x00, 0x00, 0x00
        /*0020*/ 	.byte	0x00, 0x00, 0x00, 0x00


//--------------------- .nv.info._Z17sum_arrays_on_gpuPdS_S_ --------------------------
	.section	.nv.info._Z17sum_arrays_on_gpuPdS_S_,"",@"SHT_CUDA_INFO"
	.sectionflags	@""
	.align	4


	//----- nvinfo : EIATTR_CUDA_API_VERSION
	.align		4
        /*0000*/ 	.byte	0x04, 0x37
        /*0002*/ 	.short	(.L_7 - .L_6)
.L_6:
        /*0004*/ 	.word	0x00000082


	//----- nvinfo : EIATTR_KPARAM_INFO
	.align		4
.L_7:
        /*0008*/ 	.byte	0x04, 0x17
        /*000a*/ 	.short	(.L_9 - .L_8)
.L_8:
        /*000c*/ 	.word	0x00000000
        /*0010*/ 	.short	0x0002
        /*0012*/ 	.short	0x0010
        /*0014*/ 	.byte	0x00, 0xf5, 0x21, 0x00


	//----- nvinfo : EIATTR_KPARAM_INFO
	.align		4
.L_9:
        /*0018*/ 	.byte	0x04, 0x17
        /*001a*/ 	.short	(.L_11 - .L_10)
.L_10:
        /*001c*/ 	.word	0x00000000
        /*0020*/ 	.short	0x0001
        /*0022*/ 	.short	0x0008
        /*0024*/ 	.byte	0x00, 0xf5, 0x21, 0x00


	//----- nvinfo : EIATTR_KPARAM_INFO
	.align		4
.L_11:
        /*0028*/ 	.byte	0x04, 0x17
        /*002a*/ 	.short	(.L_13 - .L_12)
.L_12:
        /*002c*/ 	.word	0x00000000
        /*0030*/ 	.short	0x0000
        /*0032*/ 	.short	0x0000
        /*0034*/ 	.byte	0x00, 0xf5, 0x21, 0x00


	//----- nvinfo : EIATTR_SPARSE_MMA_MASK
	.align		4
.L_13:
        /*0038*/ 	.byte	0x03, 0x50
        /*003a*/ 	.short	0x0000


	//----- nvinfo : EIATTR_MAXREG_COUNT
	.align		4
        /*003c*/ 	.byte	0x03, 0x1b
        /*003e*/ 	.short	0x00ff


	//----- nvinfo : EIATTR_MERCURY_ISA_VERSION
	.align		4
        /*0040*/ 	.byte	0x03, 0x5f
        /*0042*/ 	.short	0x0101


	//----- nvinfo : EIATTR_VRC_CTA_INIT_COUNT
	.align		4
        /*0044*/ 	.byte	0x02, 0x4a
	.zero		1
	.zero		1


	//----- nvinfo : EIATTR_EXIT_INSTR_OFFSETS
	.align		4
        /*0048*/ 	.byte	0x04, 0x1c
        /*004a*/ 	.short	(.L_15 - .L_14)


	//   ....[0]....
.L_14:
        /*004c*/ 	.word	0x000000d0


	//----- nvinfo : EIATTR_CBANK_PARAM_SIZE
	.align		4
.L_15:
        /*0050*/ 	.byte	0x03, 0x19
        /*0052*/ 	.short	0x0018


	//----- nvinfo : EIATTR_PARAM_CBANK
	.align		4
        /*0054*/ 	.byte	0x04, 0x0a
        /*0056*/ 	.short	(.L_17 - .L_16)
	.align		4
.L_16:
        /*0058*/ 	.word	index@(.nv.constant0._Z17sum_arrays_on_gpuPdS_S_)
        /*005c*/ 	.short	0x0380
        /*005e*/ 	.short	0x0018


	//----- nvinfo : EIATTR_SW_WAR
	.align		4
.L_17:
        /*0060*/ 	.byte	0x04, 0x36
        /*0062*/ 	.short	(.L_19 - .L_18)
.L_18:
        /*0064*/ 	.word	0x00000008
.L_19:


//--------------------- .nv.callgraph             --------------------------
	.section	.nv.callgraph,"",@"SHT_CUDA_CALLGRAPH"
	.align	4
	.sectionentsize	8
	.align		4
        /*0000*/ 	.word	0x00000000
	.align		4
        /*0004*/ 	.word	0xffffffff
	.align		4
        /*0008*/ 	.word	0x00000000
	.align		4
        /*000c*/ 	.word	0xfffffffe
	.align		4
        /*0010*/ 	.word	0x00000000
	.align		4
        /*0014*/ 	.word	0xfffffffd
	.align		4
        /*0018*/ 	.word	0x00000000
	.align		4
        /*001c*/ 	.word	0xfffffffc


//--------------------- .text._Z17sum_arrays_on_gpuPdS_S_ --------------------------
	.section	.text._Z17sum_arrays_on_gpuPdS_S_,"ax",@progbits
	.align	128
        .global         _Z17sum_arrays_on_gpuPdS_S_
        .type           _Z17sum_arrays_on_gpuPdS_S_,@function
        .size           _Z17sum_arrays_on_gpuPdS_S_,(.L_x_1 - _Z17sum_arrays_on_gpuPdS_S_)
        .other          _Z17sum_arrays_on_gpuPdS_S_,@"STO_CUDA_ENTRY STV_DEFAULT"
_Z17sum_arrays_on_gpuPdS_S_:
.text._Z17sum_arrays_on_gpuPdS_S_:
[----:B------:R-:W-:Y:S01]  /*0000*/  LDC R1, c[0x0][0x37c] ;  /* 0x0000df00ff017b82 */ /* 0x000fe20000000800 */
[----:B------:R-:W0:Y:S07]  /*0010*/  S2R R11, SR_TID.X ;  /* 0x00000000000b7919 */ /* 0x000e2e0000002100 */
[----:B------:R-:W0:Y:S01]  /*0020*/  LDC.64 R2, c[0x0][0x380] ;  /* 0x0000e000ff027b82 */ /* 0x000e220000000a00 */
[----:B------:R-:W1:Y:S07]  /*0030*/  LDCU.64 UR4, c[0x0][0x358] ;  /* 0x00006b00ff0477ac */ /* 0x000e6e0008000a00 */
[----:B------:R-:W2:Y:S08]  /*0040*/  LDC.64 R4, c[0x0][0x388] ;  /* 0x0000e200ff047b82 */ /* 0x000eb00000000a00 */
[----:B------:R-:W3:Y:S01]  /*0050*/  LDC.64 R8, c[0x0][0x390] ;  /* 0x0000e400ff087b82 */ /* 0x000ee20000000a00 */
[----:B0-----:R-:W-:-:S04]  /*0060*/  IMAD.WIDE.U32 R2, R11, 0x8, R2 ;  /* 0x000000080b027825 */ /* 0x001fc800078e0002 */
[C---:B--2---:R-:W-:Y:S02]  /*0070*/  IMAD.WIDE.U32 R4, R11.reuse, 0x8, R4 ;  /* 0x000000080b047825 */ /* 0x044fe400078e0004 */
[----:B-1----:R-:W2:Y:S04]  /*0080*/  LDG.E.64 R2, desc[UR4][R2.64] ;  /* 0x0000000402027981 */ /* 0x002ea8000c1e1b00 */
[----:B------:R-:W2:Y:S01]  /*0090*/  LDG.E.64 R4, desc[UR4][R4.64] ;  /* 0x0000000404047981 */ /* 0x000ea2000c1e1b00 */
[----:B---3--:R-:W-:Y:S01]  /*00a0*/  IMAD.WIDE.U32 R8, R11, 0x8, R8 ;  /* 0x000000080b087825 */ /* 0x008fe200078e0008 */
[----:B--2---:R-:W-:-:S07]  /*00b0*/  DADD R6, R2, R4 ;  /* 0x0000000002067229 */ /* 0x004fce0000000004 */
[----:B------:R-:W-:Y:S01]  /*00c0*/  STG.E.64 desc[UR4][R8.64], R6 ;  /* 0x0000000608007986 */ /* 0x000fe2000c101b04 */
[----:B------:R-:W-:Y:S05]  /*00d0*/  EXIT ;  /* 0x000000000000794d */ /* 0x000fea0003800000 */
.L_x_0:
[----:B------:R-:W-:-:S00]  /*00e0*/  BRA `(.L_x_0) ;  /* 0xfffffffc00fc7947 */ /* 0x000fc0000383ffff */
[----:B------:R-:W-:-:S00]  /*00f0*/  NOP ;  /* 0x0000000000007918 */ /* 0x000fc00000000000 */
        /* <DEDUP_REMOVED lines=8> */
.L_x_1:


//--------------------- .nv.shared.reserved.0     --------------------------
	.section	.nv.shared.reserved.0,"aw",@nobits
	.weak		__nv_reservedSMEM_offset_0_alias
	.size		__nv_reservedSMEM_offset_0_alias, 0, 64
	.other		__nv_reservedSMEM_offset_0_alias,@"STO_CUDA_RESERVED_SHARED STV_DEFAULT"
__nv_reservedSMEM_offset_0_alias:
	.zero		0
	.zero		64


//--------------------- .nv.constant0._Z17sum_arrays_on_gpuPdS_S_ --------------------------
	.section	.nv.constant0._Z17sum_arrays_on_gpuPdS_S_,"a",@progbits
	.sectionflags	@""
	.align	4
.nv.constant0._Z17sum_arrays_on_gpuPdS_S_:
	.zero		920


//--------------------- SYMBOLS --------------------------

	.type		.nv.reservedSmem.offset0,@object
	.size		.nv.reservedSmem.offset0,0x4
